//
// Generated by NVIDIA NVVM Compiler
//
// Compiler Build ID: CL-36424714
// Cuda compilation tools, release 13.0, V13.0.88
// Based on NVVM 20.0.0
//

.version 9.0
.target sm_100
.address_size 64

	// .globl	_Z28matrix_scalar_multiplicationPKffPfm

.visible .entry _Z28matrix_scalar_multiplicationPKffPfm(
	.param .u64 .ptr .align 1 _Z28matrix_scalar_multiplicationPKffPfm_param_0,
	.param .f32 _Z28matrix_scalar_multiplicationPKffPfm_param_1,
	.param .u64 .ptr .align 1 _Z28matrix_scalar_multiplicationPKffPfm_param_2,
	.param .u64 _Z28matrix_scalar_multiplicationPKffPfm_param_3
)
{
	.reg .pred 	%p<2>;
	.reg .b32 	%r<9>;
	.reg .b32 	%f<4>;
	.reg .b64 	%rd<13>;

	ld.param.u64 	%rd3, [_Z28matrix_scalar_multiplicationPKffPfm_param_0];
	ld.param.f32 	%f1, [_Z28matrix_scalar_multiplicationPKffPfm_param_1];
	ld.param.u64 	%rd4, [_Z28matrix_scalar_multiplicationPKffPfm_param_2];
	ld.param.u64 	%rd5, [_Z28matrix_scalar_multiplicationPKffPfm_param_3];
	mov.u32 	%r1, %ctaid.y;
	mov.u32 	%r2, %ntid.y;
	mov.u32 	%r3, %tid.y;
	mad.lo.s32 	%r4, %r1, %r2, %r3;
	mov.u32 	%r5, %ctaid.x;
	mov.u32 	%r6, %ntid.x;
	mov.u32 	%r7, %tid.x;
	mad.lo.s32 	%r8, %r5, %r6, %r7;
	cvt.u64.u32 	%rd1, %r4;
	cvt.s64.s32 	%rd2, %r8;
	max.u64 	%rd6, %rd1, %rd2;
	setp.ge.u64 	%p1, %rd6, %rd5;
	@%p1 bra 	$L__BB0_2;
	cvta.to.global.u64 	%rd7, %rd3;
	cvta.to.global.u64 	%rd8, %rd4;
	mad.lo.s64 	%rd9, %rd5, %rd1, %rd2;
	shl.b64 	%rd10, %rd9, 2;
	add.s64 	%rd11, %rd7, %rd10;
	ld.global.f32 	%f2, [%rd11];
	mul.f32 	%f3, %f1, %f2;
	add.s64 	%rd12, %rd8, %rd10;
	st.global.f32 	[%rd12], %f3;
$L__BB0_2:
	ret;

}


// ===== COMPILED SASS (sm_100) =====

	.target	sm_100

	.elftype	@"ET_EXEC"


//--------------------- .note.nv.tkinfo           --------------------------
	.section	.note.nv.tkinfo,"",@"SHT_NOTE"
	.sectionflags	@"SHF_NOTE_NV_TKINFO"
	.tkinfo
        /*0018*/ 	.word	0x00000002
        /*0030*/ 	.string	""
        /*0030*/ 	.string	"ptxas"
        /*0030*/ 	.string	"Cuda compilation tools, release 13.0, V13.0.88"
        /*0030*/ 	.string	"Build cuda_13.0.r13.0/compiler.36424714_0"
        /*0030*/ 	.string	"-arch sm_100 -m 64 "



//--------------------- .note.nv.cuinfo           --------------------------
	.section	.note.nv.cuinfo,"",@"SHT_NOTE"
	.sectionflags	@"SHF_NOTE_NV_CUINFO"
        /*0018*/ 	.short	0x0002
        /*001a*/ 	.short	0x0064
        /*001c*/ 	.short	0x0082
	.zero		2


//--------------------- .nv.info                  --------------------------
	.section	.nv.info,"",@"SHT_CUDA_INFO"
	.align	4


	//----- nvinfo : EIATTR_REGCOUNT
	.align		4
        /*0000*/ 	.byte	0x04, 0x2f
        /*0002*/ 	.short	(.L_1 - .L_0)
	.align		4
.L_0:
        /*0004*/ 	.word	index@(_Z28matrix_scalar_multiplicationPKffPfm)
        /*0008*/ 	.word	0x0000000a


	//----- nvinfo : EIATTR_FRAME_SIZE
	.align		4
.L_1:
        /*000c*/ 	.byte	0x04, 0x11
        /*000e*/ 	.short	(.L_3 - .L_2)
	.align		4
.L_2:
        /*0010*/ 	.word	index@(_Z28matrix_scalar_multiplicationPKffPfm)
        /*0014*/ 	.word	0x00000000


	//----- nvinfo : EIATTR_MIN_STACK_SIZE
	.align		4
.L_3:
        /*0018*/ 	.byte	0x04, 0x12
        /*001a*/ 	.short	(.L_5 - .L_4)
	.align		4
.L_4:
        /*001c*/ 	.word	index@(_Z28matrix_scalar_multiplicationPKffPfm)
        /*0020*/ 	.word	0x00000000
.L_5:


//--------------------- .nv.compat                --------------------------
	.section	.nv.compat,"",@"SHT_CUDA_COMPAT_INFO"
	.align	4
        /*0000*/ 	.byte	0x02, 0x09, 0x00, 0x00, 0x02, 0x02, 0x01, 0x00, 0x02, 0x05, 0x05, 0x00, 0x03, 0x07, 0x01, 0x01
        /*0010*/ 	.byte	0x02, 0x03, 0x00, 0x00, 0x02, 0x06, 0x01, 0x00, 0x04, 0x0b, 0x08, 0x00, 0x09, 0x00, 0x00, 0x00
        /*0020*/ 	.byte	0x00, 0x00, 0x00, 0x00


//--------------------- .nv.info._Z28matrix_scalar_multiplicationPKffPfm --------------------------
	.section	.nv.info._Z28matrix_scalar_multiplicationPKffPfm,"",@"SHT_CUDA_INFO"
	.sectionflags	@""
	.align	4


	//----- nvinfo : EIATTR_CUDA_API_VERSION
	.align		4
        /*0000*/ 	.byte	0x04, 0x37
        /*0002*/ 	.short	(.L_7 - .L_6)
.L_6:
        /*0004*/ 	.word	0x00000082


	//----- nvinfo : EIATTR_KPARAM_INFO
	.align		4
.L_7:
        /*0008*/ 	.byte	0x04, 0x17
        /*000a*/ 	.short	(.L_9 - .L_8)
.L_8:
        /*000c*/ 	.word	0x00000000
        /*0010*/ 	.short	0x0003
        /*0012*/ 	.short	0x0018
        /*0014*/ 	.byte	0x00, 0xf0, 0x21, 0x00


	//----- nvinfo : EIATTR_KPARAM_INFO
	.align		4
.L_9:
        /*0018*/ 	.byte	0x04, 0x17
        /*001a*/ 	.short	(.L_11 - .L_10)
.L_10:
        /*001c*/ 	.word	0x00000000
        /*0020*/ 	.short	0x0002
        /*0022*/ 	.short	0x0010
        /*0024*/ 	.byte	0x00, 0xf5, 0x21, 0x00


	//----- nvinfo : EIATTR_KPARAM_INFO
	.align		4
.L_11:
        /*0028*/ 	.byte	0x04, 0x17
        /*002a*/ 	.short	(.L_13 - .L_12)
.L_12:
        /*002c*/ 	.word	0x00000000
        /*0030*/ 	.short	0x0001
        /*0032*/ 	.short	0x0008
        /*0034*/ 	.byte	0x00, 0xf0, 0x11, 0x00


	//----- nvinfo : EIATTR_KPARAM_INFO
	.align		4
.L_13:
        /*0038*/ 	.byte	0x04, 0x17
        /*003a*/ 	.short	(.L_15 - .L_14)
.L_14:
        /*003c*/ 	.word	0x00000000
        /*0040*/ 	.short	0x0000
        /*0042*/ 	.short	0x0000
        /*0044*/ 	.byte	0x00, 0xf5, 0x21, 0x00


	//----- nvinfo : EIATTR_SPARSE_MMA_MASK
	.align		4
.L_15:
        /*0048*/ 	.byte	0x03, 0x50
        /*004a*/ 	.short	0x0000


	//----- nvinfo : EIATTR_MAXREG_COUNT
	.align		4
        /*004c*/ 	.byte	0x03, 0x1b
        /*004e*/ 	.short	0x00ff


	//----- nvinfo : EIATTR_MERCURY_ISA_VERSION
	.align		4
        /*0050*/ 	.byte	0x03, 0x5f
        /*0052*/ 	.short	0x0101


	//----- nvinfo : EIATTR_VRC_CTA_INIT_COUNT
	.align		4
        /*0054*/ 	.byte	0x02, 0x4a
	.zero		1
	.zero		1


	//----- nvinfo : EIATTR_EXIT_INSTR_OFFSETS
	.align		4
        /*0058*/ 	.byte	0x04, 0x1c
        /*005a*/ 	.short	(.L_17 - .L_16)


	//   ....[0]....
.L_16:
        /*005c*/ 	.word	0x00000110


	//   ....[1]....
        /*0060*/ 	.word	0x00000210


	//----- nvinfo : EIATTR_CBANK_PARAM_SIZE
	.align		4
.L_17:
        /*0064*/ 	.byte	0x03, 0x19
        /*0066*/ 	.short	0x0020


	//----- nvinfo : EIATTR_PARAM_CBANK
	.align		4
        /*0068*/ 	.byte	0x04, 0x0a
        /*006a*/ 	.short	(.L_19 - .L_18)
	.align		4
.L_18:
        /*006c*/ 	.word	index@(.nv.constant0._Z28matrix_scalar_multiplicationPKffPfm)
        /*0070*/ 	.short	0x0380
        /*0072*/ 	.short	0x0020


	//----- nvinfo : EIATTR_SW_WAR
	.align		4
.L_19:
        /*0074*/ 	.byte	0x04, 0x36
        /*0076*/ 	.short	(.L_21 - .L_20)
.L_20:
        /*0078*/ 	.word	0x00000008
.L_21:


//--------------------- .nv.callgraph             --------------------------
	.section	.nv.callgraph,"",@"SHT_CUDA_CALLGRAPH"
	.align	4
	.sectionentsize	8
	.align		4
        /*0000*/ 	.word	0x00000000
	.align		4
        /*0004*/ 	.word	0xffffffff
	.align		4
        /*0008*/ 	.word	0x00000000
	.align		4
        /*000c*/ 	.word	0xfffffffe
	.align		4
        /*0010*/ 	.word	0x00000000
	.align		4
        /*0014*/ 	.word	0xfffffffd
	.align		4
        /*0018*/ 	.word	0x00000000
	.align		4
        /*001c*/ 	.word	0xfffffffc


//--------------------- .text._Z28matrix_scalar_multiplicationPKffPfm --------------------------
	.section	.text._Z28matrix_scalar_multiplicationPKffPfm,"ax",@progbits
	.align	128
        .global         _Z28matrix_scalar_multiplicationPKffPfm
        .type           _Z28matrix_scalar_multiplicationPKffPfm,@function
        .size           _Z28matrix_scalar_multiplicationPKffPfm,(.L_x_1 - _Z28matrix_scalar_multiplicationPKffPfm)
        .other          _Z28matrix_scalar_multiplicationPKffPfm,@"STO_CUDA_ENTRY STV_DEFAULT"
_Z28matrix_scalar_multiplicationPKffPfm:
.text._Z28matrix_scalar_multiplicationPKffPfm:
[----:B------:R-:W-:Y:S01]  /*0000*/  LDC R1, c[0x0][0x37c] ;  /* 0x0000df00ff017b82 */ /* 0x000fe20000000800 */
[----:B------:R-:W0:Y:S07]  /*0010*/  S2R R0, SR_TID.Y ;  /* 0x0000000000007919 */ /* 0x000e2e0000002200 */
[----:B------:R-:W0:Y:S01]  /*0020*/  LDC R5, c[0x0][0x364] ;  /* 0x0000d900ff057b82 */ /* 0x000e220000000800 */
[----:B------:R-:W1:Y:S01]  /*0030*/  LDCU.64 UR6, c[0x0][0x398] ;  /* 0x00007300ff0677ac */ /* 0x000e620008000a00 */
[----:B------:R-:W2:Y:S06]  /*0040*/  S2R R3, SR_TID.X ;  /* 0x0000000000037919 */ /* 0x000eac0000002100 */
[----:B------:R-:W0:Y:S08]  /*0050*/  S2UR UR4, SR_CTAID.Y ;  /* 0x00000000000479c3 */ /* 0x000e300000002600 */
[----:B------:R-:W2:Y:S08]  /*0060*/  S2UR UR5, SR_CTAID.X ;  /* 0x00000000000579c3 */ /* 0x000eb00000002500 */
[----:B------:R-:W2:Y:S01]  /*0070*/  LDC R2, c[0x0][0x360] ;  /* 0x0000d800ff027b82 */ /* 0x000ea20000000800 */
[----:B0-----:R-:W-:-:S02]  /*0080*/  IMAD R5, R5, UR4, R0 ;  /* 0x0000000405057c24 */ /* 0x001fc4000f8e0200 */
[----:B--2---:R-:W-:-:S05]  /*0090*/  IMAD R2, R2, UR5, R3 ;  /* 0x0000000502027c24 */ /* 0x004fca000f8e0203 */
[----:B------:R-:W-:Y:S02]  /*00a0*/  ISETP.GT.U32.AND P0, PT, R5, R2, PT ;  /* 0x000000020500720c */ /* 0x000fe40003f04070 */
[----:B------:R-:W-:-:S04]  /*00b0*/  SHF.R.S32.HI R3, RZ, 0x1f, R2 ;  /* 0x0000001fff037819 */ /* 0x000fc80000011402 */
[----:B------:R-:W-:-:S04]  /*00c0*/  ISETP.GT.U32.AND.EX P0, PT, RZ, R3, PT, P0 ;  /* 0x00000003ff00720c */ /* 0x000fc80003f04100 */
[----:B------:R-:W-:Y:S02]  /*00d0*/  SEL R0, R5, R2, P0 ;  /* 0x0000000205007207 */ /* 0x000fe40000000000 */
[----:B------:R-:W-:Y:S02]  /*00e0*/  SEL R4, R3, RZ, !P0 ;  /* 0x000000ff03047207 */ /* 0x000fe40004000000 */
[----:B-1----:R-:W-:-:S04]  /*00f0*/  ISETP.GE.U32.AND P0, PT, R0, UR6, PT ;  /* 0x0000000600007c0c */ /* 0x002fc8000bf06070 */
[----:B------:R-:W-:-:S13]  /*0100*/  ISETP.GE.U32.AND.EX P0, PT, R4, UR7, PT, P0 ;  /* 0x0000000704007c0c */ /* 0x000fda000bf06100 */
[----:B------:R-:W-:Y:S05]  /*0110*/  @P0 EXIT ;  /* 0x000000000000094d */ /* 0x000fea0003800000 */
[----:B------:R-:W0:Y:S01]  /*0120*/  LDCU.64 UR8, c[0x0][0x380] ;  /* 0x00007000ff0877ac */ /* 0x000e220008000a00 */
[C---:B------:R-:W-:Y:S01]  /*0130*/  IMAD.WIDE.U32 R2, R5.reuse, UR6, R2 ;  /* 0x0000000605027c25 */ /* 0x040fe2000f8e0002 */
[----:B------:R-:W1:Y:S03]  /*0140*/  LDCU.64 UR4, c[0x0][0x358] ;  /* 0x00006b00ff0477ac */ /* 0x000e660008000a00 */
[----:B------:R-:W-:Y:S02]  /*0150*/  IMAD R5, R5, UR7, R3 ;  /* 0x0000000705057c24 */ /* 0x000fe4000f8e0203 */
[C---:B------:R-:W-:Y:S01]  /*0160*/  IMAD.SHL.U32 R4, R2.reuse, 0x4, RZ ;  /* 0x0000000402047824 */ /* 0x040fe200078e00ff */
[----:B------:R-:W2:Y:S02]  /*0170*/  LDCU.64 UR10, c[0x0][0x390] ;  /* 0x00007200ff0a77ac */ /* 0x000ea40008000a00 */
[----:B------:R-:W-:-:S02]  /*0180*/  SHF.L.U64.HI R0, R2, 0x2, R5 ;  /* 0x0000000202007819 */ /* 0x000fc40000010205 */
[----:B0-----:R-:W-:Y:S01]  /*0190*/  IADD3 R2, P0, PT, R4, UR8, RZ ;  /* 0x0000000804027c10 */ /* 0x001fe2000ff1e0ff */
[----:B------:R-:W0:Y:S03]  /*01a0*/  LDCU UR8, c[0x0][0x388] ;  /* 0x00007100ff0877ac */ /* 0x000e260008000800 */
[----:B------:R-:W-:-:S05]  /*01b0*/  IADD3.X R3, PT, PT, R0, UR9, RZ, P0, !PT ;  /* 0x0000000900037c10 */ /* 0x000fca00087fe4ff */
[----:B-1----:R-:W0:Y:S01]  /*01c0*/  LDG.E R2, desc[UR4][R2.64] ;  /* 0x0000000402027981 */ /* 0x002e22000c1e1900 */
[----:B--2---:R-:W-:-:S04]  /*01d0*/  IADD3 R4, P0, PT, R4, UR10, RZ ;  /* 0x0000000a04047c10 */ /* 0x004fc8000ff1e0ff */
[----:B------:R-:W-:Y:S01]  /*01e0*/  IADD3.X R5, PT, PT, R0, UR11, RZ, P0, !PT ;  /* 0x0000000b00057c10 */ /* 0x000fe200087fe4ff */
[----:B0-----:R-:W-:-:S05]  /*01f0*/  FMUL R7, R2, UR8 ;  /* 0x0000000802077c20 */ /* 0x001fca0008400000 */
[----:B------:R-:W-:Y:S01]  /*0200*/  STG.E desc[UR4][R4.64], R7 ;  /* 0x0000000704007986 */ /* 0x000fe2000c101904 */
[----:B------:R-:W-:Y:S05]  /*0210*/  EXIT ;  /* 0x000000000000794d */ /* 0x000fea0003800000 */
.L_x_0:
[----:B------:R-:W-:-:S00]  /*0220*/  BRA `(.L_x_0) ;  /* 0xfffffffc00fc7947 */ /* 0x000fc0000383ffff */
[----:B------:R-:W-:-:S00]  /*0230*/  NOP ;  /* 0x0000000000007918 */ /* 0x000fc00000000000 */
        /* <DEDUP_REMOVED lines=12> */
.L_x_1:


//--------------------- .nv.shared.reserved.0     --------------------------
	.section	.nv.shared.reserved.0,"aw",@nobits
	.weak		__nv_reservedSMEM_offset_0_alias
	.size		__nv_reservedSMEM_offset_0_alias, 0, 64
	.other		__nv_reservedSMEM_offset_0_alias,@"STO_CUDA_RESERVED_SHARED STV_DEFAULT"
__nv_reservedSMEM_offset_0_alias:
	.zero		0
	.zero		64


//--------------------- .nv.constant0._Z28matrix_scalar_multiplicationPKffPfm --------------------------
	.section	.nv.constant0._Z28matrix_scalar_multiplicationPKffPfm,"a",@progbits
	.sectionflags	@""
	.align	4
.nv.constant0._Z28matrix_scalar_multiplicationPKffPfm:
	.zero		928


//--------------------- SYMBOLS --------------------------

	.type		.nv.reservedSmem.offset0,@object
	.size		.nv.reservedSmem.offset0,0x4
